//
// Generated by NVIDIA NVVM Compiler
//
// Compiler Build ID: CL-36424714
// Cuda compilation tools, release 13.0, V13.0.88
// Based on NVVM 20.0.0
//

.version 9.0
.target sm_100
.address_size 64

	// .globl	_Z12RMSKernel_V2PfS_ii
// _ZZ12RMSKernel_V2PfS_iiE11shared_data has been demoted

.visible .entry _Z12RMSKernel_V2PfS_ii(
	.param .u64 .ptr .align 1 _Z12RMSKernel_V2PfS_ii_param_0,
	.param .u64 .ptr .align 1 _Z12RMSKernel_V2PfS_ii_param_1,
	.param .u32 _Z12RMSKernel_V2PfS_ii_param_2,
	.param .u32 _Z12RMSKernel_V2PfS_ii_param_3
)
{
	.reg .pred 	%p<20>;
	.reg .b32 	%r<71>;
	.reg .b32 	%f<110>;
	.reg .b64 	%rd<10>;
	// demoted variable
	.shared .align 4 .b8 _ZZ12RMSKernel_V2PfS_iiE11shared_data[128];
	ld.param.u64 	%rd3, [_Z12RMSKernel_V2PfS_ii_param_0];
	ld.param.u64 	%rd2, [_Z12RMSKernel_V2PfS_ii_param_1];
	ld.param.u32 	%r27, [_Z12RMSKernel_V2PfS_ii_param_2];
	ld.param.u32 	%r28, [_Z12RMSKernel_V2PfS_ii_param_3];
	cvta.to.global.u64 	%rd1, %rd3;
	mov.u32 	%r29, %ctaid.x;
	mov.u32 	%r1, %ntid.x;
	mov.u32 	%r2, %tid.x;
	mad.lo.s32 	%r3, %r29, %r1, %r2;
	mov.u32 	%r30, %ctaid.y;
	mov.u32 	%r31, %ntid.y;
	mov.u32 	%r32, %tid.y;
	mad.lo.s32 	%r33, %r30, %r31, %r32;
	setp.ge.s32 	%p1, %r3, %r28;
	setp.ge.s32 	%p2, %r33, %r27;
	mov.f32 	%f100, 0f00000000;
	or.pred  	%p3, %p1, %p2;
	@%p3 bra 	$L__BB0_2;
	shl.b32 	%r34, %r33, 2;
	mad.lo.s32 	%r35, %r27, %r3, %r34;
	mul.wide.s32 	%rd4, %r35, 4;
	add.s64 	%rd5, %rd1, %rd4;
	ld.global.v4.f32 	{%f18, %f19, %f20, %f21}, [%rd5];
	mul.f32 	%f22, %f19, %f19;
	fma.rn.f32 	%f23, %f18, %f18, %f22;
	fma.rn.f32 	%f24, %f20, %f20, %f23;
	fma.rn.f32 	%f25, %f21, %f21, %f24;
	add.f32 	%f100, %f25, 0f00000000;
$L__BB0_2:
	bar.sync 	0;
	mov.b32 	%r36, %f100;
	shfl.sync.down.b32	%r37|%p4, %r36, 16, 31, -1;
	mov.b32 	%f26, %r37;
	add.f32 	%f27, %f100, %f26;
	mov.b32 	%r38, %f27;
	shfl.sync.down.b32	%r39|%p5, %r38, 8, 31, -1;
	mov.b32 	%f28, %r39;
	add.f32 	%f29, %f27, %f28;
	mov.b32 	%r40, %f29;
	shfl.sync.down.b32	%r41|%p6, %r40, 4, 31, -1;
	mov.b32 	%f30, %r41;
	add.f32 	%f31, %f29, %f30;
	mov.b32 	%r42, %f31;
	shfl.sync.down.b32	%r43|%p7, %r42, 2, 31, -1;
	mov.b32 	%f32, %r43;
	add.f32 	%f33, %f31, %f32;
	mov.b32 	%r44, %f33;
	shfl.sync.down.b32	%r45|%p8, %r44, 1, 31, -1;
	mov.b32 	%f34, %r45;
	add.f32 	%f3, %f33, %f34;
	bar.sync 	0;
	and.b32  	%r46, %r2, 31;
	setp.ne.s32 	%p9, %r46, 0;
	@%p9 bra 	$L__BB0_4;
	shr.u32 	%r47, %r2, 3;
	mov.u32 	%r48, _ZZ12RMSKernel_V2PfS_iiE11shared_data;
	add.s32 	%r49, %r48, %r47;
	st.shared.f32 	[%r49], %f3;
$L__BB0_4:
	bar.sync 	0;
	setp.ne.s32 	%p10, %r2, 0;
	@%p10 bra 	$L__BB0_19;
	shr.u32 	%r5, %r1, 5;
	setp.lt.u32 	%p11, %r1, 32;
	mov.f32 	%f109, 0f00000000;
	@%p11 bra 	$L__BB0_18;
	add.s32 	%r51, %r5, -1;
	and.b32  	%r6, %r5, 15;
	setp.lt.u32 	%p12, %r51, 15;
	mov.f32 	%f109, 0f00000000;
	mov.b32 	%r67, 0;
	@%p12 bra 	$L__BB0_9;
	and.b32  	%r67, %r5, 48;
	mov.u32 	%r53, _ZZ12RMSKernel_V2PfS_iiE11shared_data;
	add.s32 	%r64, %r53, 32;
	and.b32  	%r55, %r5, 134217712;
	neg.s32 	%r65, %r55;
	mov.f32 	%f109, 0f00000000;
$L__BB0_8:
	.pragma "nounroll";
	ld.shared.f32 	%f39, [%r64+-32];
	add.f32 	%f40, %f109, %f39;
	ld.shared.f32 	%f41, [%r64+-28];
	add.f32 	%f42, %f40, %f41;
	ld.shared.f32 	%f43, [%r64+-24];
	add.f32 	%f44, %f42, %f43;
	ld.shared.f32 	%f45, [%r64+-20];
	add.f32 	%f46, %f44, %f45;
	ld.shared.f32 	%f47, [%r64+-16];
	add.f32 	%f48, %f46, %f47;
	ld.shared.f32 	%f49, [%r64+-12];
	add.f32 	%f50, %f48, %f49;
	ld.shared.f32 	%f51, [%r64+-8];
	add.f32 	%f52, %f50, %f51;
	ld.shared.f32 	%f53, [%r64+-4];
	add.f32 	%f54, %f52, %f53;
	ld.shared.f32 	%f55, [%r64];
	add.f32 	%f56, %f54, %f55;
	ld.shared.f32 	%f57, [%r64+4];
	add.f32 	%f58, %f56, %f57;
	ld.shared.f32 	%f59, [%r64+8];
	add.f32 	%f60, %f58, %f59;
	ld.shared.f32 	%f61, [%r64+12];
	add.f32 	%f62, %f60, %f61;
	ld.shared.f32 	%f63, [%r64+16];
	add.f32 	%f64, %f62, %f63;
	ld.shared.f32 	%f65, [%r64+20];
	add.f32 	%f66, %f64, %f65;
	ld.shared.f32 	%f67, [%r64+24];
	add.f32 	%f68, %f66, %f67;
	ld.shared.f32 	%f69, [%r64+28];
	add.f32 	%f109, %f68, %f69;
	add.s32 	%r65, %r65, 16;
	add.s32 	%r64, %r64, 64;
	setp.ne.s32 	%p13, %r65, 0;
	@%p13 bra 	$L__BB0_8;
$L__BB0_9:
	setp.eq.s32 	%p14, %r6, 0;
	@%p14 bra 	$L__BB0_18;
	and.b32  	%r14, %r5, 7;
	setp.lt.u32 	%p15, %r6, 8;
	@%p15 bra 	$L__BB0_12;
	shl.b32 	%r56, %r67, 2;
	mov.u32 	%r57, _ZZ12RMSKernel_V2PfS_iiE11shared_data;
	add.s32 	%r58, %r57, %r56;
	ld.shared.f32 	%f71, [%r58];
	add.f32 	%f72, %f109, %f71;
	ld.shared.f32 	%f73, [%r58+4];
	add.f32 	%f74, %f72, %f73;
	ld.shared.f32 	%f75, [%r58+8];
	add.f32 	%f76, %f74, %f75;
	ld.shared.f32 	%f77, [%r58+12];
	add.f32 	%f78, %f76, %f77;
	ld.shared.f32 	%f79, [%r58+16];
	add.f32 	%f80, %f78, %f79;
	ld.shared.f32 	%f81, [%r58+20];
	add.f32 	%f82, %f80, %f81;
	ld.shared.f32 	%f83, [%r58+24];
	add.f32 	%f84, %f82, %f83;
	ld.shared.f32 	%f85, [%r58+28];
	add.f32 	%f109, %f84, %f85;
	add.s32 	%r67, %r67, 8;
$L__BB0_12:
	setp.eq.s32 	%p16, %r14, 0;
	@%p16 bra 	$L__BB0_18;
	and.b32  	%r17, %r5, 3;
	setp.lt.u32 	%p17, %r14, 4;
	@%p17 bra 	$L__BB0_15;
	shl.b32 	%r59, %r67, 2;
	mov.u32 	%r60, _ZZ12RMSKernel_V2PfS_iiE11shared_data;
	add.s32 	%r61, %r60, %r59;
	ld.shared.f32 	%f87, [%r61];
	add.f32 	%f88, %f109, %f87;
	ld.shared.f32 	%f89, [%r61+4];
	add.f32 	%f90, %f88, %f89;
	ld.shared.f32 	%f91, [%r61+8];
	add.f32 	%f92, %f90, %f91;
	ld.shared.f32 	%f93, [%r61+12];
	add.f32 	%f109, %f92, %f93;
	add.s32 	%r67, %r67, 4;
$L__BB0_15:
	setp.eq.s32 	%p18, %r17, 0;
	@%p18 bra 	$L__BB0_18;
	shl.b32 	%r62, %r67, 2;
	mov.u32 	%r63, _ZZ12RMSKernel_V2PfS_iiE11shared_data;
	add.s32 	%r70, %r63, %r62;
	neg.s32 	%r69, %r17;
$L__BB0_17:
	.pragma "nounroll";
	ld.shared.f32 	%f94, [%r70];
	add.f32 	%f109, %f109, %f94;
	add.s32 	%r70, %r70, 4;
	add.s32 	%r69, %r69, 1;
	setp.ne.s32 	%p19, %r69, 0;
	@%p19 bra 	$L__BB0_17;
$L__BB0_18:
	mul.wide.s32 	%rd6, %r3, 4;
	add.s64 	%rd7, %rd1, %rd6;
	ld.global.f32 	%f95, [%rd7];
	cvt.rn.f32.s32 	%f96, %r27;
	div.rn.f32 	%f97, %f109, %f96;
	sqrt.rn.f32 	%f98, %f97;
	div.rn.f32 	%f99, %f95, %f98;
	cvta.to.global.u64 	%rd8, %rd2;
	add.s64 	%rd9, %rd8, %rd6;
	st.global.f32 	[%rd9], %f99;
$L__BB0_19:
	ret;

}


// ===== COMPILED SASS (sm_100) =====

	.target	sm_100

	.elftype	@"ET_EXEC"


//--------------------- .note.nv.tkinfo           --------------------------
	.section	.note.nv.tkinfo,"",@"SHT_NOTE"
	.sectionflags	@"SHF_NOTE_NV_TKINFO"
	.tkinfo
        /*0018*/ 	.word	0x00000002
        /*0030*/ 	.string	""
        /*0030*/ 	.string	"ptxas"
        /*0030*/ 	.string	"Cuda compilation tools, release 13.0, V13.0.88"
        /*0030*/ 	.string	"Build cuda_13.0.r13.0/compiler.36424714_0"
        /*0030*/ 	.string	"-arch sm_100 -m 64 "



//--------------------- .note.nv.cuinfo           --------------------------
	.section	.note.nv.cuinfo,"",@"SHT_NOTE"
	.sectionflags	@"SHF_NOTE_NV_CUINFO"
        /*0018*/ 	.short	0x0002
        /*001a*/ 	.short	0x0064
        /*001c*/ 	.short	0x0082
	.zero		2


//--------------------- .nv.info                  --------------------------
	.section	.nv.info,"",@"SHT_CUDA_INFO"
	.align	4


	//----- nvinfo : EIATTR_REGCOUNT
	.align		4
        /*0000*/ 	.byte	0x04, 0x2f
        /*0002*/ 	.short	(.L_1 - .L_0)
	.align		4
.L_0:
        /*0004*/ 	.word	index@(_Z12RMSKernel_V2PfS_ii)
        /*0008*/ 	.word	0x0000001a


	//----- nvinfo : EIATTR_FRAME_SIZE
	.align		4
.L_1:
        /*000c*/ 	.byte	0x04, 0x11
        /*000e*/ 	.short	(.L_3 - .L_2)
	.align		4
.L_2:
        /*0010*/ 	.word	index@($__internal_1_$__cuda_sm3x_div_rn_noftz_f32_slowpath)
        /*0014*/ 	.word	0x00000000


	//----- nvinfo : EIATTR_FRAME_SIZE
	.align		4
.L_3:
        /*0018*/ 	.byte	0x04, 0x11
        /*001a*/ 	.short	(.L_5 - .L_4)
	.align		4
.L_4:
        /*001c*/ 	.word	index@($__internal_0_$__cuda_sm20_sqrt_rn_f32_slowpath)
        /*0020*/ 	.word	0x00000000


	//----- nvinfo : EIATTR_FRAME_SIZE
	.align		4
.L_5:
        /*0024*/ 	.byte	0x04, 0x11
        /*0026*/ 	.short	(.L_7 - .L_6)
	.align		4
.L_6:
        /*0028*/ 	.word	index@(_Z12RMSKernel_V2PfS_ii)
        /*002c*/ 	.word	0x00000000


	//----- nvinfo : EIATTR_MIN_STACK_SIZE
	.align		4
.L_7:
        /*0030*/ 	.byte	0x04, 0x12
        /*0032*/ 	.short	(.L_9 - .L_8)
	.align		4
.L_8:
        /*0034*/ 	.word	index@(_Z12RMSKernel_V2PfS_ii)
        /*0038*/ 	.word	0x00000000
.L_9:


//--------------------- .nv.compat                --------------------------
	.section	.nv.compat,"",@"SHT_CUDA_COMPAT_INFO"
	.align	4
        /*0000*/ 	.byte	0x02, 0x09, 0x00, 0x00, 0x02, 0x02, 0x01, 0x00, 0x02, 0x05, 0x05, 0x00, 0x03, 0x07, 0x01, 0x01
        /*0010*/ 	.byte	0x02, 0x03, 0x00, 0x00, 0x02, 0x06, 0x01, 0x00, 0x04, 0x0b, 0x08, 0x00, 0x01, 0x00, 0x00, 0x00
        /*0020*/ 	.byte	0x00, 0x00, 0x00, 0x00


//--------------------- .nv.info._Z12RMSKernel_V2PfS_ii --------------------------
	.section	.nv.info._Z12RMSKernel_V2PfS_ii,"",@"SHT_CUDA_INFO"
	.sectionflags	@""
	.align	4


	//----- nvinfo : EIATTR_CUDA_API_VERSION
	.align		4
        /*0000*/ 	.byte	0x04, 0x37
        /*0002*/ 	.short	(.L_11 - .L_10)
.L_10:
        /*0004*/ 	.word	0x00000082


	//----- nvinfo : EIATTR_KPARAM_INFO
	.align		4
.L_11:
        /*0008*/ 	.byte	0x04, 0x17
        /*000a*/ 	.short	(.L_13 - .L_12)
.L_12:
        /*000c*/ 	.word	0x00000000
        /*0010*/ 	.short	0x0003
        /*0012*/ 	.short	0x0014
        /*0014*/ 	.byte	0x00, 0xf0, 0x11, 0x00


	//----- nvinfo : EIATTR_KPARAM_INFO
	.align		4
.L_13:
        /*0018*/ 	.byte	0x04, 0x17
        /*001a*/ 	.short	(.L_15 - .L_14)
.L_14:
        /*001c*/ 	.word	0x00000000
        /*0020*/ 	.short	0x0002
        /*0022*/ 	.short	0x0010
        /*0024*/ 	.byte	0x00, 0xf0, 0x11, 0x00


	//----- nvinfo : EIATTR_KPARAM_INFO
	.align		4
.L_15:
        /*0028*/ 	.byte	0x04, 0x17
        /*002a*/ 	.short	(.L_17 - .L_16)
.L_16:
        /*002c*/ 	.word	0x00000000
        /*0030*/ 	.short	0x0001
        /*0032*/ 	.short	0x0008
        /*0034*/ 	.byte	0x00, 0xf5, 0x21, 0x00


	//----- nvinfo : EIATTR_KPARAM_INFO
	.align		4
.L_17:
        /*0038*/ 	.byte	0x04, 0x17
        /*003a*/ 	.short	(.L_19 - .L_18)
.L_18:
        /*003c*/ 	.word	0x00000000
        /*0040*/ 	.short	0x0000
        /*0042*/ 	.short	0x0000
        /*0044*/ 	.byte	0x00, 0xf5, 0x21, 0x00


	//----- nvinfo : EIATTR_SPARSE_MMA_MASK
	.align		4
.L_19:
        /*0048*/ 	.byte	0x03, 0x50
        /*004a*/ 	.short	0x0000


	//----- nvinfo : EIATTR_MAXREG_COUNT
	.align		4
        /*004c*/ 	.byte	0x03, 0x1b
        /*004e*/ 	.short	0x00ff


	//----- nvinfo : EIATTR_NUM_BARRIERS
	.align		4
        /*0050*/ 	.byte	0x02, 0x4c
        /*0052*/ 	.byte	0x01
	.zero		1


	//----- nvinfo : EIATTR_MERCURY_ISA_VERSION
	.align		4
        /*0054*/ 	.byte	0x03, 0x5f
        /*0056*/ 	.short	0x0101


	//----- nvinfo : EIATTR_COOP_GROUP_MASK_REGIDS
	.align		4
        /*0058*/ 	.byte	0x04, 0x29
        /*005a*/ 	.short	(.L_21 - .L_20)


	//   ....[0]....
.L_20:
        /*005c*/ 	.word	0xffffffff


	//   ....[1]....
        /*0060*/ 	.word	0xffffffff


	//   ....[2]....
        /*0064*/ 	.word	0xffffffff


	//   ....[3]....
        /*0068*/ 	.word	0xffffffff


	//   ....[4]....
        /*006c*/ 	.word	0xffffffff


	//----- nvinfo : EIATTR_COOP_GROUP_INSTR_OFFSETS
	.align		4
.L_21:
        /*0070*/ 	.byte	0x04, 0x28
        /*0072*/ 	.short	(.L_23 - .L_22)


	//   ....[0]....
.L_22:
        /*0074*/ 	.word	0x000001c0


	//   ....[1]....
        /*0078*/ 	.word	0x00000200


	//   ....[2]....
        /*007c*/ 	.word	0x00000240


	//   ....[3]....
        /*0080*/ 	.word	0x00000260


	//   ....[4]....
        /*0084*/ 	.word	0x00000280


	//----- nvinfo : EIATTR_VRC_CTA_INIT_COUNT
	.align		4
.L_23:
        /*0088*/ 	.byte	0x02, 0x4a
	.zero		1
	.zero		1


	//----- nvinfo : EIATTR_EXIT_INSTR_OFFSETS
	.align		4
        /*008c*/ 	.byte	0x04, 0x1c
        /*008e*/ 	.short	(.L_25 - .L_24)


	//   ....[0]....
.L_24:
        /*0090*/ 	.word	0x000002c0


	//   ....[1]....
        /*0094*/ 	.word	0x00000b50


	//----- nvinfo : EIATTR_CRS_STACK_SIZE
	.align		4
.L_25:
        /*0098*/ 	.byte	0x04, 0x1e
        /*009a*/ 	.short	(.L_27 - .L_26)
.L_26:
        /*009c*/ 	.word	0x00000000


	//----- nvinfo : EIATTR_CBANK_PARAM_SIZE
	.align		4
.L_27:
        /*00a0*/ 	.byte	0x03, 0x19
        /*00a2*/ 	.short	0x0018


	//----- nvinfo : EIATTR_PARAM_CBANK
	.align		4
        /*00a4*/ 	.byte	0x04, 0x0a
        /*00a6*/ 	.short	(.L_29 - .L_28)
	.align		4
.L_28:
        /*00a8*/ 	.word	index@(.nv.constant0._Z12RMSKernel_V2PfS_ii)
        /*00ac*/ 	.short	0x0380
        /*00ae*/ 	.short	0x0018


	//----- nvinfo : EIATTR_SW_WAR
	.align		4
.L_29:
        /*00b0*/ 	.byte	0x04, 0x36
        /*00b2*/ 	.short	(.L_31 - .L_30)
.L_30:
        /*00b4*/ 	.word	0x00000008
.L_31:


//--------------------- .nv.callgraph             --------------------------
	.section	.nv.callgraph,"",@"SHT_CUDA_CALLGRAPH"
	.align	4
	.sectionentsize	8
	.align		4
        /*0000*/ 	.word	0x00000000
	.align		4
        /*0004*/ 	.word	0xffffffff
	.align		4
        /*0008*/ 	.word	0x00000000
	.align		4
        /*000c*/ 	.word	0xfffffffe
	.align		4
        /*0010*/ 	.word	0x00000000
	.align		4
        /*0014*/ 	.word	0xfffffffd
	.align		4
        /*0018*/ 	.word	0x00000000
	.align		4
        /*001c*/ 	.word	0xfffffffc


//--------------------- .text._Z12RMSKernel_V2PfS_ii --------------------------
	.section	.text._Z12RMSKernel_V2PfS_ii,"ax",@progbits
	.align	128
        .global         _Z12RMSKernel_V2PfS_ii
        .type           _Z12RMSKernel_V2PfS_ii,@function
        .size           _Z12RMSKernel_V2PfS_ii,(.L_x_26 - _Z12RMSKernel_V2PfS_ii)
        .other          _Z12RMSKernel_V2PfS_ii,@"STO_CUDA_ENTRY STV_DEFAULT"
_Z12RMSKernel_V2PfS_ii:
.text._Z12RMSKernel_V2PfS_ii:
[----:B------:R-:W-:Y:S01]  /*0000*/  LDC R1, c[0x0][0x37c] ;  /* 0x0000df00ff017b82 */ /* 0x000fe20000000800 */
[----:B------:R-:W0:Y:S07]  /*0010*/  S2R R5, SR_TID.Y ;  /* 0x0000000000057919 */ /* 0x000e2e0000002200 */
[----:B------:R-:W1:Y:S01]  /*0020*/  LDC R0, c[0x0][0x360] ;  /* 0x0000d800ff007b82 */ /* 0x000e620000000800 */
[----:B------:R-:W2:Y:S01]  /*0030*/  LDCU.64 UR8, c[0x0][0x390] ;  /* 0x00007200ff0877ac */ /* 0x000ea20008000a00 */
[----:B------:R-:W1:Y:S01]  /*0040*/  S2R R3, SR_TID.X ;  /* 0x0000000000037919 */ /* 0x000e620000002100 */
[----:B------:R-:W3:Y:S05]  /*0050*/  LDCU.64 UR6, c[0x0][0x358] ;  /* 0x00006b00ff0677ac */ /* 0x000eea0008000a00 */
[----:B------:R-:W0:Y:S08]  /*0060*/  S2UR UR5, SR_CTAID.Y ;  /* 0x00000000000579c3 */ /* 0x000e300000002600 */
[----:B------:R-:W0:Y:S08]  /*0070*/  LDC R2, c[0x0][0x364] ;  /* 0x0000d900ff027b82 */ /* 0x000e300000000800 */
[----:B------:R-:W1:Y:S01]  /*0080*/  S2UR UR4, SR_CTAID.X ;  /* 0x00000000000479c3 */ /* 0x000e620000002500 */
[----:B0-----:R-:W-:-:S05]  /*0090*/  IMAD R2, R2, UR5, R5 ;  /* 0x0000000502027c24 */ /* 0x001fca000f8e0205 */
[----:B--2---:R-:W-:Y:S01]  /*00a0*/  ISETP.GE.AND P0, PT, R2, UR8, PT ;  /* 0x0000000802007c0c */ /* 0x004fe2000bf06270 */
[----:B-1----:R-:W-:-:S05]  /*00b0*/  IMAD R16, R0, UR4, R3 ;  /* 0x0000000400107c24 */ /* 0x002fca000f8e0203 */
[----:B------:R-:W-:-:S13]  /*00c0*/  ISETP.GE.OR P0, PT, R16, UR9, P0 ;  /* 0x0000000910007c0c */ /* 0x000fda0008706670 */
[----:B------:R-:W0:Y:S01]  /*00d0*/  @!P0 LDC.64 R4, c[0x0][0x380] ;  /* 0x0000e000ff048b82 */ /* 0x000e220000000a00 */
[----:B------:R-:W-:-:S04]  /*00e0*/  @!P0 IMAD.SHL.U32 R7, R2, 0x4, RZ ;  /* 0x0000000402078824 */ /* 0x000fc800078e00ff */
[----:B------:R-:W-:-:S04]  /*00f0*/  @!P0 IMAD R7, R16, UR8, R7 ;  /* 0x0000000810078c24 */ /* 0x000fc8000f8e0207 */
[----:B0-----:R-:W-:-:S06]  /*0100*/  @!P0 IMAD.WIDE R4, R7, 0x4, R4 ;  /* 0x0000000407048825 */ /* 0x001fcc00078e0204 */
[----:B---3--:R-:W2:Y:S01]  /*0110*/  @!P0 LDG.E.128 R4, desc[UR6][R4.64] ;  /* 0x0000000604048981 */ /* 0x008ea2000c1e1d00 */
[----:B------:R-:W-:Y:S01]  /*0120*/  IMAD.MOV.U32 R2, RZ, RZ, RZ ;  /* 0x000000ffff027224 */ /* 0x000fe200078e00ff */
[----:B------:R-:W-:Y:S08]  /*0130*/  BAR.SYNC.DEFER_BLOCKING 0x0 ;  /* 0x0000000000007b1d */ /* 0x000ff00000010000 */
[----:B------:R-:W-:Y:S01]  /*0140*/  BAR.SYNC.DEFER_BLOCKING 0x0 ;  /* 0x0000000000007b1d */ /* 0x000fe20000010000 */
[----:B------:R-:W-:Y:S01]  /*0150*/  ISETP.NE.AND P1, PT, R3, RZ, PT ;  /* 0x000000ff0300720c */ /* 0x000fe20003f25270 */
[----:B--2---:R-:W-:-:S04]  /*0160*/  @!P0 FMUL R9, R5, R5 ;  /* 0x0000000505098220 */ /* 0x004fc80000400000 */
[----:B------:R-:W-:-:S04]  /*0170*/  @!P0 FFMA R9, R4, R4, R9 ;  /* 0x0000000404098223 */ /* 0x000fc80000000009 */
[----:B------:R-:W-:-:S04]  /*0180*/  @!P0 FFMA R6, R6, R6, R9 ;  /* 0x0000000606068223 */ /* 0x000fc80000000009 */
[----:B------:R-:W-:-:S04]  /*0190*/  @!P0 FFMA R6, R7, R7, R6 ;  /* 0x0000000707068223 */ /* 0x000fc80000000006 */
[----:B------:R-:W-:Y:S01]  /*01a0*/  @!P0 FADD R2, RZ, R6 ;  /* 0x00000006ff028221 */ /* 0x000fe20000000000 */
[----:B------:R-:W-:-:S04]  /*01b0*/  LOP3.LUT P0, RZ, R3, 0x1f, RZ, 0xc0, !PT ;  /* 0x0000001f03ff7812 */ /* 0x000fc8000780c0ff */
[----:B------:R-:W0:Y:S09]  /*01c0*/  SHFL.DOWN PT, R7, R2, 0x10, 0x1f ;  /* 0x0a001f0002077f89 */ /* 0x000e3200000e0000 */
[----:B------:R-:W1:Y:S01]  /*01d0*/  @!P0 S2R R11, SR_CgaCtaId ;  /* 0x00000000000b8919 */ /* 0x000e620000008800 */
[----:B0-----:R-:W-:Y:S01]  /*01e0*/  FADD R7, R7, R2 ;  /* 0x0000000207077221 */ /* 0x001fe20000000000 */
[----:B------:R-:W-:-:S04]  /*01f0*/  @!P0 MOV R2, 0x400 ;  /* 0x0000040000028802 */ /* 0x000fc80000000f00 */
[----:B------:R-:W0:Y:S01]  /*0200*/  SHFL.DOWN PT, R6, R7, 0x8, 0x1f ;  /* 0x09001f0007067f89 */ /* 0x000e2200000e0000 */
[----:B-1----:R-:W-:-:S04]  /*0210*/  @!P0 LEA R2, R11, R2, 0x18 ;  /* 0x000000020b028211 */ /* 0x002fc800078ec0ff */
[----:B------:R-:W-:Y:S01]  /*0220*/  @!P0 LEA.HI R2, R3, R2, RZ, 0x1d ;  /* 0x0000000203028211 */ /* 0x000fe200078fe8ff */
[----:B0-----:R-:W-:-:S05]  /*0230*/  FADD R6, R7, R6 ;  /* 0x0000000607067221 */ /* 0x001fca0000000000 */
[----:B------:R-:W0:Y:S02]  /*0240*/  SHFL.DOWN PT, R5, R6, 0x4, 0x1f ;  /* 0x08801f0006057f89 */ /* 0x000e2400000e0000 */
[----:B0-----:R-:W-:-:S05]  /*0250*/  FADD R5, R6, R5 ;  /* 0x0000000506057221 */ /* 0x001fca0000000000 */
[----:B------:R-:W0:Y:S02]  /*0260*/  SHFL.DOWN PT, R4, R5, 0x2, 0x1f ;  /* 0x08401f0005047f89 */ /* 0x000e2400000e0000 */
[----:B0-----:R-:W-:-:S05]  /*0270*/  FADD R4, R5, R4 ;  /* 0x0000000405047221 */ /* 0x001fca0000000000 */
[----:B------:R-:W0:Y:S02]  /*0280*/  SHFL.DOWN PT, R9, R4, 0x1, 0x1f ;  /* 0x08201f0004097f89 */ /* 0x000e2400000e0000 */
[----:B0-----:R-:W-:-:S05]  /*0290*/  FADD R9, R4, R9 ;  /* 0x0000000904097221 */ /* 0x001fca0000000000 */
[----:B------:R0:W-:Y:S01]  /*02a0*/  @!P0 STS [R2], R9 ;  /* 0x0000000902008388 */ /* 0x0001e20000000800 */
[----:B------:R-:W-:Y:S06]  /*02b0*/  BAR.SYNC.DEFER_BLOCKING 0x0 ;  /* 0x0000000000007b1d */ /* 0x000fec0000010000 */
[----:B------:R-:W-:Y:S05]  /*02c0*/  @P1 EXIT ;  /* 0x000000000000194d */ /* 0x000fea0003800000 */
[----:B------:R-:W-:Y:S01]  /*02d0*/  ISETP.GE.U32.AND P0, PT, R0, 0x20, PT ;  /* 0x000000200000780c */ /* 0x000fe20003f06070 */
[----:B------:R-:W-:-:S12]  /*02e0*/  HFMA2 R23, -RZ, RZ, 0, 0 ;  /* 0x00000000ff177431 */ /* 0x000fd800000001ff */
[----:B------:R-:W-:Y:S05]  /*02f0*/  @!P0 BRA `(.L_x_0) ;  /* 0x00000004005c8947 */ /* 0x000fea0003800000 */
[----:B0-----:R-:W-:Y:S02]  /*0300*/  SHF.R.U32.HI R2, RZ, 0x5, R0 ;  /* 0x00000005ff027819 */ /* 0x001fe40000011600 */
[----:B------:R-:W-:Y:S02]  /*0310*/  MOV R23, RZ ;  /* 0x000000ff00177202 */ /* 0x000fe40000000f00 */
[C---:B------:R-:W-:Y:S01]  /*0320*/  LOP3.LUT R17, R2.reuse, 0xf, RZ, 0xc0, !PT ;  /* 0x0000000f02117812 */ /* 0x040fe200078ec0ff */
[----:B------:R-:W-:-:S03]  /*0330*/  VIADD R0, R2, 0xffffffff ;  /* 0xffffffff02007836 */ /* 0x000fc60000000000 */
[----:B------:R-:W-:Y:S02]  /*0340*/  ISETP.NE.AND P1, PT, R17, RZ, PT ;  /* 0x000000ff1100720c */ /* 0x000fe40003f25270 */
[----:B------:R-:W-:Y:S01]  /*0350*/  ISETP.GE.U32.AND P0, PT, R0, 0xf, PT ;  /* 0x0000000f0000780c */ /* 0x000fe20003f06070 */
[----:B------:R-:W-:-:S12]  /*0360*/  IMAD.MOV.U32 R0, RZ, RZ, RZ ;  /* 0x000000ffff007224 */ /* 0x000fd800078e00ff */
[----:B------:R-:W-:Y:S05]  /*0370*/  @!P0 BRA `(.L_x_1) ;  /* 0x0000000000808947 */ /* 0x000fea0003800000 */
[----:B------:R-:W0:Y:S01]  /*0380*/  S2UR UR5, SR_CgaCtaId ;  /* 0x00000000000579c3 */ /* 0x000e220000008800 */
[C---:B------:R-:W-:Y:S01]  /*0390*/  LOP3.LUT R3, R2.reuse, 0x7fffff0, RZ, 0xc0, !PT ;  /* 0x07fffff002037812 */ /* 0x040fe200078ec0ff */
[----:B------:R-:W-:Y:S01]  /*03a0*/  UMOV UR4, 0x400 ;  /* 0x0000040000047882 */ /* 0x000fe20000000000 */
[----:B------:R-:W-:Y:S02]  /*03b0*/  LOP3.LUT R0, R2, 0x30, RZ, 0xc0, !PT ;  /* 0x0000003002007812 */ /* 0x000fe400078ec0ff */
[----:B------:R-:W-:Y:S01]  /*03c0*/  MOV R23, RZ ;  /* 0x000000ff00177202 */ /* 0x000fe20000000f00 */
[----:B------:R-:W-:Y:S01]  /*03d0*/  IMAD.MOV R3, RZ, RZ, -R3 ;  /* 0x000000ffff037224 */ /* 0x000fe200078e0a03 */
[----:B0-----:R-:W-:-:S04]  /*03e0*/  ULEA UR4, UR5, UR4, 0x18 ;  /* 0x0000000405047291 */ /* 0x001fc8000f8ec0ff */
[----:B------:R-:W-:-:S12]  /*03f0*/  UIADD3 UR4, UPT, UPT, UR4, 0x20, URZ ;  /* 0x0000002004047890 */ /* 0x000fd8000fffe0ff */
.L_x_2:
[----:B------:R-:W0:Y:S01]  /*0400*/  LDS.128 R4, [UR4+-0x20] ;  /* 0xffffe004ff047984 */ /* 0x000e220008000c00 */
[----:B------:R-:W-:-:S03]  /*0410*/  IADD3 R3, PT, PT, R3, 0x10, RZ ;  /* 0x0000001003037810 */ /* 0x000fc60007ffe0ff */
[----:B------:R-:W1:Y:S01]  /*0420*/  LDS.128 R8, [UR4+-0x10] ;  /* 0xfffff004ff087984 */ /* 0x000e620008000c00 */
[----:B------:R-:W-:-:S03]  /*0430*/  ISETP.NE.AND P0, PT, R3, RZ, PT ;  /* 0x000000ff0300720c */ /* 0x000fc60003f05270 */
[----:B------:R-:W2:Y:S01]  /*0440*/  LDS.128 R12, [UR4] ;  /* 0x00000004ff0c7984 */ /* 0x000ea20008000c00 */
[----:B0-----:R-:W-:-:S03]  /*0450*/  FADD R4, R4, R23 ;  /* 0x0000001704047221 */ /* 0x001fc60000000000 */
[----:B------:R-:W0:Y:S01]  /*0460*/  LDS.128 R20, [UR4+0x10] ;  /* 0x00001004ff147984 */ /* 0x000e220008000c00 */
[----:B------:R-:W-:Y:S01]  /*0470*/  UIADD3 UR4, UPT, UPT, UR4, 0x40, URZ ;  /* 0x0000004004047890 */ /* 0x000fe2000fffe0ff */
[----:B------:R-:W-:-:S04]  /*0480*/  FADD R5, R4, R5 ;  /* 0x0000000504057221 */ /* 0x000fc80000000000 */
[----:B------:R-:W-:-:S04]  /*0490*/  FADD R6, R5, R6 ;  /* 0x0000000605067221 */ /* 0x000fc80000000000 */
[----:B------:R-:W-:-:S04]  /*04a0*/  FADD R7, R6, R7 ;  /* 0x0000000706077221 */ /* 0x000fc80000000000 */
[----:B-1----:R-:W-:-:S04]  /*04b0*/  FADD R8, R7, R8 ;  /* 0x0000000807087221 */ /* 0x002fc80000000000 */
[----:B------:R-:W-:-:S04]  /*04c0*/  FADD R9, R8, R9 ;  /* 0x0000000908097221 */ /* 0x000fc80000000000 */
[----:B------:R-:W-:-:S04]  /*04d0*/  FADD R10, R9, R10 ;  /* 0x0000000a090a7221 */ /* 0x000fc80000000000 */
[----:B------:R-:W-:-:S04]  /*04e0*/  FADD R11, R10, R11 ;  /* 0x0000000b0a0b7221 */ /* 0x000fc80000000000 */
[----:B--2---:R-:W-:-:S04]  /*04f0*/  FADD R12, R11, R12 ;  /* 0x0000000c0b0c7221 */ /* 0x004fc80000000000 */
[----:B------:R-:W-:-:S04]  /*0500*/  FADD R13, R12, R13 ;  /* 0x0000000d0c0d7221 */ /* 0x000fc80000000000 */
[----:B------:R-:W-:-:S04]  /*0510*/  FADD R14, R13, R14 ;  /* 0x0000000e0d0e7221 */ /* 0x000fc80000000000 */
[----:B------:R-:W-:-:S04]  /*0520*/  FADD R15, R14, R15 ;  /* 0x0000000f0e0f7221 */ /* 0x000fc80000000000 */
[----:B0-----:R-:W-:-:S04]  /*0530*/  FADD R20, R15, R20 ;  /* 0x000000140f147221 */ /* 0x001fc80000000000 */
[----:B------:R-:W-:-:S04]  /*0540*/  FADD R21, R20, R21 ;  /* 0x0000001514157221 */ /* 0x000fc80000000000 */
[----:B------:R-:W-:-:S04]  /*0550*/  FADD R22, R21, R22 ;  /* 0x0000001615167221 */ /* 0x000fc80000000000 */
[----:B------:R-:W-:Y:S01]  /*0560*/  FADD R23, R22, R23 ;  /* 0x0000001716177221 */ /* 0x000fe20000000000 */
[----:B------:R-:W-:Y:S06]  /*0570*/  @P0 BRA `(.L_x_2) ;  /* 0xfffffffc00a00947 */ /* 0x000fec000383ffff */
.L_x_1:
[----:B------:R-:W-:Y:S05]  /*0580*/  @!P1 BRA `(.L_x_0) ;  /* 0x0000000000b89947 */ /* 0x000fea0003800000 */
[----:B------:R-:W-:Y:S02]  /*0590*/  ISETP.GE.U32.AND P0, PT, R17, 0x8, PT ;  /* 0x000000081100780c */ /* 0x000fe40003f06070 */
[----:B------:R-:W-:-:S04]  /*05a0*/  LOP3.LUT R12, R2, 0x7, RZ, 0xc0, !PT ;  /* 0x00000007020c7812 */ /* 0x000fc800078ec0ff */
[----:B------:R-:W-:-:S07]  /*05b0*/  ISETP.NE.AND P1, PT, R12, RZ, PT ;  /* 0x000000ff0c00720c */ /* 0x000fce0003f25270 */
[----:B------:R-:W-:Y:S06]  /*05c0*/  @!P0 BRA `(.L_x_3) ;  /* 0x00000000003c8947 */ /* 0x000fec0003800000 */
[----:B------:R-:W0:Y:S01]  /*05d0*/  S2R R4, SR_CgaCtaId ;  /* 0x0000000000047919 */ /* 0x000e220000008800 */
[----:B------:R-:W-:-:S04]  /*05e0*/  MOV R3, 0x400 ;  /* 0x0000040000037802 */ /* 0x000fc80000000f00 */
[----:B0-----:R-:W-:-:S05]  /*05f0*/  LEA R3, R4, R3, 0x18 ;  /* 0x0000000304037211 */ /* 0x001fca00078ec0ff */
[C---:B------:R-:W-:Y:S01]  /*0600*/  IMAD R3, R0.reuse, 0x4, R3 ;  /* 0x0000000400037824 */ /* 0x040fe200078e0203 */
[----:B------:R-:W-:-:S04]  /*0610*/  IADD3 R0, PT, PT, R0, 0x8, RZ ;  /* 0x0000000800007810 */ /* 0x000fc80007ffe0ff */
[----:B------:R-:W0:Y:S04]  /*0620*/  LDS.128 R4, [R3] ;  /* 0x0000000003047984 */ /* 0x000e280000000c00 */
[----:B------:R-:W1:Y:S01]  /*0630*/  LDS.128 R8, [R3+0x10] ;  /* 0x0000100003087984 */ /* 0x000e620000000c00 */
[----:B0-----:R-:W-:-:S04]  /*0640*/  FADD R4, R23, R4 ;  /* 0x0000000417047221 */ /* 0x001fc80000000000 */
[----:B------:R-:W-:-:S04]  /*0650*/  FADD R5, R4, R5 ;  /* 0x0000000504057221 */ /* 0x000fc80000000000 */
[----:B------:R-:W-:-:S04]  /*0660*/  FADD R6, R5, R6 ;  /* 0x0000000605067221 */ /* 0x000fc80000000000 */
[----:B------:R-:W-:-:S04]  /*0670*/  FADD R7, R6, R7 ;  /* 0x0000000706077221 */ /* 0x000fc80000000000 */
[----:B-1----:R-:W-:-:S04]  /*0680*/  FADD R8, R7, R8 ;  /* 0x0000000807087221 */ /* 0x002fc80000000000 */
[----:B------:R-:W-:-:S04]  /*0690*/  FADD R9, R8, R9 ;  /* 0x0000000908097221 */ /* 0x000fc80000000000 */
[----:B------:R-:W-:-:S04]  /*06a0*/  FADD R10, R9, R10 ;  /* 0x0000000a090a7221 */ /* 0x000fc80000000000 */
[----:B------:R-:W-:-:S07]  /*06b0*/  FADD R23, R10, R11 ;  /* 0x0000000b0a177221 */ /* 0x000fce0000000000 */
.L_x_3:
        /* <DEDUP_REMOVED lines=10> */
[----:B------:R-:W0:Y:S02]  /*0760*/  LDS.128 R4, [R3] ;  /* 0x0000000003047984 */ /* 0x000e240000000c00 */
[----:B0-----:R-:W-:-:S04]  /*0770*/  FADD R4, R23, R4 ;  /* 0x0000000417047221 */ /* 0x001fc80000000000 */
[----:B------:R-:W-:-:S04]  /*0780*/  FADD R5, R4, R5 ;  /* 0x0000000504057221 */ /* 0x000fc80000000000 */
[----:B------:R-:W-:-:S04]  /*0790*/  FADD R6, R5, R6 ;  /* 0x0000000605067221 */ /* 0x000fc80000000000 */
[----:B------:R-:W-:-:S07]  /*07a0*/  FADD R23, R6, R7 ;  /* 0x0000000706177221 */ /* 0x000fce0000000000 */
.L_x_4:
[----:B------:R-:W-:Y:S05]  /*07b0*/  @!P1 BRA `(.L_x_0) ;  /* 0x00000000002c9947 */ /* 0x000fea0003800000 */
[----:B------:R-:W0:Y:S01]  /*07c0*/  S2R R4, SR_CgaCtaId ;  /* 0x0000000000047919 */ /* 0x000e220000008800 */
[----:B------:R-:W-:Y:S01]  /*07d0*/  MOV R3, 0x400 ;  /* 0x0000040000037802 */ /* 0x000fe20000000f00 */
[----:B------:R-:W-:-:S03]  /*07e0*/  IMAD.MOV R2, RZ, RZ, -R2 ;  /* 0x000000ffff027224 */ /* 0x000fc600078e0a02 */
[----:B0-----:R-:W-:-:S04]  /*07f0*/  LEA R3, R4, R3, 0x18 ;  /* 0x0000000304037211 */ /* 0x001fc800078ec0ff */
[----:B------:R-:W-:-:S07]  /*0800*/  LEA R0, R0, R3, 0x2 ;  /* 0x0000000300007211 */ /* 0x000fce00078e10ff */
.L_x_5:
[----:B------:R0:W1:Y:S01]  /*0810*/  LDS R4, [R0] ;  /* 0x0000000000047984 */ /* 0x0000620000000800 */
[----:B------:R-:W-:-:S05]  /*0820*/  VIADD R2, R2, 0x1 ;  /* 0x0000000102027836 */ /* 0x000fca0000000000 */
[----:B------:R-:W-:Y:S02]  /*0830*/  ISETP.NE.AND P0, PT, R2, RZ, PT ;  /* 0x000000ff0200720c */ /* 0x000fe40003f05270 */
[----:B0-----:R-:W-:Y:S01]  /*0840*/  IADD3 R0, PT, PT, R0, 0x4, RZ ;  /* 0x0000000400007810 */ /* 0x001fe20007ffe0ff */
[----:B-1----:R-:W-:-:S10]  /*0850*/  FADD R23, R4, R23 ;  /* 0x0000001704177221 */ /* 0x002fd40000000000 */
[----:B------:R-:W-:Y:S05]  /*0860*/  @P0 BRA `(.L_x_5) ;  /* 0xfffffffc00e80947 */ /* 0x000fea000383ffff */
.L_x_0:
[----:B------:R-:W1:Y:S02]  /*0870*/  LDC.64 R4, c[0x0][0x380] ;  /* 0x0000e000ff047b82 */ /* 0x000e640000000a00 */
[----:B-1----:R-:W-:-:S05]  /*0880*/  IMAD.WIDE R4, R16, 0x4, R4 ;  /* 0x0000000410047825 */ /* 0x002fca00078e0204 */
[----:B------:R1:W5:Y:S01]  /*0890*/  LDG.E R0, desc[UR6][R4.64] ;  /* 0x0000000604007981 */ /* 0x000362000c1e1900 */
[----:B------:R-:W-:-:S04]  /*08a0*/  I2FP.F32.S32 R3, UR8 ;  /* 0x0000000800037c45 */ /* 0x000fc80008201400 */
[----:B0-----:R-:W0:Y:S08]  /*08b0*/  MUFU.RCP R2, R3 ;  /* 0x0000000300027308 */ /* 0x001e300000001000 */
[----:B------:R-:W2:Y:S01]  /*08c0*/  FCHK P0, R23, R3 ;  /* 0x0000000317007302 */ /* 0x000ea20000000000 */
[----:B0-----:R-:W-:-:S04]  /*08d0*/  FFMA R7, -R3, R2, 1 ;  /* 0x3f80000003077423 */ /* 0x001fc80000000102 */
[----:B------:R-:W-:-:S04]  /*08e0*/  FFMA R2, R2, R7, R2 ;  /* 0x0000000702027223 */ /* 0x000fc80000000002 */
[----:B------:R-:W-:-:S04]  /*08f0*/  FFMA R6, R2, R23, RZ ;  /* 0x0000001702067223 */ /* 0x000fc800000000ff */
[----:B------:R-:W-:-:S04]  /*0900*/  FFMA R7, -R3, R6, R23 ;  /* 0x0000000603077223 */ /* 0x000fc80000000117 */
[----:B------:R-:W-:Y:S01]  /*0910*/  FFMA R2, R2, R7, R6 ;  /* 0x0000000702027223 */ /* 0x000fe20000000006 */
[----:B-12---:R-:W-:Y:S06]  /*0920*/  @!P0 BRA `(.L_x_6) ;  /* 0x00000000000c8947 */ /* 0x006fec0003800000 */
[----:B------:R-:W-:Y:S01]  /*0930*/  IMAD.MOV.U32 R2, RZ, RZ, R23 ;  /* 0x000000ffff027224 */ /* 0x000fe200078e0017 */
[----:B------:R-:W-:-:S07]  /*0940*/  MOV R4, 0x960 ;  /* 0x0000096000047802 */ /* 0x000fce0000000f00 */
[----:B-----5:R-:W-:Y:S05]  /*0950*/  CALL.REL.NOINC `($__internal_1_$__cuda_sm3x_div_rn_noftz_f32_slowpath) ;  /* 0x0000000000dc7944 */ /* 0x020fea0003c00000 */
.L_x_6:
[----:B------:R-:W-:Y:S01]  /*0960*/  IADD3 R3, PT, PT, R2, -0xd000000, RZ ;  /* 0xf300000002037810 */ /* 0x000fe20007ffe0ff */
[----:B------:R0:W1:Y:S01]  /*0970*/  MUFU.RSQ R5, R2 ;  /* 0x0000000200057308 */ /* 0x0000620000001400 */
[----:B------:R-:W-:Y:S02]  /*0980*/  BSSY.RECONVERGENT B0, `(.L_x_7) ;  /* 0x000000b000007945 */ /* 0x000fe40003800200 */
[----:B------:R-:W-:-:S13]  /*0990*/  ISETP.GT.U32.AND P0, PT, R3, 0x727fffff, PT ;  /* 0x727fffff0300780c */ /* 0x000fda0003f04070 */
[----:B0-----:R-:W-:Y:S05]  /*09a0*/  @!P0 BRA `(.L_x_8) ;  /* 0x0000000000108947 */ /* 0x001fea0003800000 */
[----:B------:R-:W-:-:S07]  /*09b0*/  MOV R8, 0x9d0 ;  /* 0x000009d000087802 */ /* 0x000fce0000000f00 */
[----:B-1---5:R-:W-:Y:S05]  /*09c0*/  CALL.REL.NOINC `($__internal_0_$__cuda_sm20_sqrt_rn_f32_slowpath) ;  /* 0x0000000000647944 */ /* 0x022fea0003c00000 */
[----:B------:R-:W-:Y:S01]  /*09d0*/  IMAD.MOV.U32 R3, RZ, RZ, R4 ;  /* 0x000000ffff037224 */ /* 0x000fe200078e0004 */
[----:B------:R-:W-:Y:S06]  /*09e0*/  BRA `(.L_x_9) ;  /* 0x0000000000107947 */ /* 0x000fec0003800000 */
.L_x_8:
[C---:B-1----:R-:W-:Y:S01]  /*09f0*/  FMUL.FTZ R3, R5.reuse, R2 ;  /* 0x0000000205037220 */ /* 0x042fe20000410000 */
[----:B------:R-:W-:-:S03]  /*0a00*/  FMUL.FTZ R4, R5, 0.5 ;  /* 0x3f00000005047820 */ /* 0x000fc60000410000 */
[----:B------:R-:W-:-:S04]  /*0a10*/  FFMA R2, -R3, R3, R2 ;  /* 0x0000000303027223 */ /* 0x000fc80000000102 */
[----:B------:R-:W-:-:S07]  /*0a20*/  FFMA R3, R2, R4, R3 ;  /* 0x0000000402037223 */ /* 0x000fce0000000003 */
.L_x_9:
[----:B------:R-:W-:Y:S05]  /*0a30*/  BSYNC.RECONVERGENT B0 ;  /* 0x0000000000007941 */ /* 0x000fea0003800200 */
.L_x_7:
[----:B------:R-:W0:Y:S01]  /*0a40*/  MUFU.RCP R2, R3 ;  /* 0x0000000300027308 */ /* 0x000e220000001000 */
[----:B------:R-:W-:Y:S07]  /*0a50*/  BSSY.RECONVERGENT B0, `(.L_x_10) ;  /* 0x000000c000007945 */ /* 0x000fee0003800200 */
[----:B-----5:R-:W1:Y:S01]  /*0a60*/  FCHK P0, R0, R3 ;  /* 0x0000000300007302 */ /* 0x020e620000000000 */
[----:B0-----:R-:W-:-:S04]  /*0a70*/  FFMA R5, R2, -R3, 1 ;  /* 0x3f80000002057423 */ /* 0x001fc80000000803 */
[----:B------:R-:W-:-:S04]  /*0a80*/  FFMA R5, R2, R5, R2 ;  /* 0x0000000502057223 */ /* 0x000fc80000000002 */
[----:B------:R-:W-:-:S04]  /*0a90*/  FFMA R2, R0, R5, RZ ;  /* 0x0000000500027223 */ /* 0x000fc800000000ff */
[----:B------:R-:W-:-:S04]  /*0aa0*/  FFMA R4, R2, -R3, R0 ;  /* 0x8000000302047223 */ /* 0x000fc80000000000 */
[----:B------:R-:W-:Y:S01]  /*0ab0*/  FFMA R5, R5, R4, R2 ;  /* 0x0000000405057223 */ /* 0x000fe20000000002 */
[----:B-1----:R-:W-:Y:S06]  /*0ac0*/  @!P0 BRA `(.L_x_11) ;  /* 0x0000000000108947 */ /* 0x002fec0003800000 */
[----:B------:R-:W-:Y:S02]  /*0ad0*/  MOV R2, R0 ;  /* 0x0000000000027202 */ /* 0x000fe40000000f00 */
[----:B------:R-:W-:-:S07]  /*0ae0*/  MOV R4, 0xb00 ;  /* 0x00000b0000047802 */ /* 0x000fce0000000f00 */
[----:B------:R-:W-:Y:S05]  /*0af0*/  CALL.REL.NOINC `($__internal_1_$__cuda_sm3x_div_rn_noftz_f32_slowpath) ;  /* 0x0000000000747944 */ /* 0x000fea0003c00000 */
[----:B------:R-:W-:-:S07]  /*0b00*/  IMAD.MOV.U32 R5, RZ, RZ, R2 ;  /* 0x000000ffff057224 */ /* 0x000fce00078e0002 */
.L_x_11:
[----:B------:R-:W-:Y:S05]  /*0b10*/  BSYNC.RECONVERGENT B0 ;  /* 0x0000000000007941 */ /* 0x000fea0003800200 */
.L_x_10:
[----:B------:R-:W0:Y:S02]  /*0b20*/  LDC.64 R2, c[0x0][0x388] ;  /* 0x0000e200ff027b82 */ /* 0x000e240000000a00 */
[----:B0-----:R-:W-:-:S05]  /*0b30*/  IMAD.WIDE R16, R16, 0x4, R2 ;  /* 0x0000000410107825 */ /* 0x001fca00078e0202 */
[----:B------:R-:W-:Y:S01]  /*0b40*/  STG.E desc[UR6][R16.64], R5 ;  /* 0x0000000510007986 */ /* 0x000fe2000c101906 */
[----:B------:R-:W-:Y:S05]  /*0b50*/  EXIT ;  /* 0x000000000000794d */ /* 0x000fea0003800000 */
        .weak           $__internal_0_$__cuda_sm20_sqrt_rn_f32_slowpath
        .type           $__internal_0_$__cuda_sm20_sqrt_rn_f32_slowpath,@function
        .size           $__internal_0_$__cuda_sm20_sqrt_rn_f32_slowpath,($__internal_1_$__cuda_sm3x_div_rn_noftz_f32_slowpath - $__internal_0_$__cuda_sm20_sqrt_rn_f32_slowpath)
$__internal_0_$__cuda_sm20_sqrt_rn_f32_slowpath:
[----:B------:R-:W-:-:S13]  /*0b60*/  LOP3.LUT P0, RZ, R2, 0x7fffffff, RZ, 0xc0, !PT ;  /* 0x7fffffff02ff7812 */ /* 0x000fda000780c0ff */
[----:B------:R-:W-:Y:S01]  /*0b70*/  @!P0 MOV R3, R2 ;  /* 0x0000000200038202 */ /* 0x000fe20000000f00 */
[----:B------:R-:W-:Y:S06]  /*0b80*/  @!P0 BRA `(.L_x_12) ;  /* 0x0000000000408947 */ /* 0x000fec0003800000 */
[----:B------:R-:W-:-:S13]  /*0b90*/  FSETP.GEU.FTZ.AND P0, PT, R2, RZ, PT ;  /* 0x000000ff0200720b */ /* 0x000fda0003f1e000 */
[----:B------:R-:W-:Y:S01]  /*0ba0*/  @!P0 IMAD.MOV.U32 R3, RZ, RZ, 0x7fffffff ;  /* 0x7fffffffff038424 */ /* 0x000fe200078e00ff */
[----:B------:R-:W-:Y:S06]  /*0bb0*/  @!P0 BRA `(.L_x_12) ;  /* 0x0000000000348947 */ /* 0x000fec0003800000 */
[----:B------:R-:W-:-:S13]  /*0bc0*/  FSETP.GTU.FTZ.AND P0, PT, |R2|, +INF , PT ;  /* 0x7f8000000200780b */ /* 0x000fda0003f1c200 */
[----:B------:R-:W-:Y:S01]  /*0bd0*/  @P0 FADD.FTZ R3, R2, 1 ;  /* 0x3f80000002030421 */ /* 0x000fe20000010000 */
[----:B------:R-:W-:Y:S06]  /*0be0*/  @P0 BRA `(.L_x_12) ;  /* 0x0000000000280947 */ /* 0x000fec0003800000 */
[----:B------:R-:W-:-:S13]  /*0bf0*/  FSETP.NEU.FTZ.AND P0, PT, |R2|, +INF , PT ;  /* 0x7f8000000200780b */ /* 0x000fda0003f1d200 */
[----:B------:R-:W-:-:S04]  /*0c00*/  @P0 FFMA R4, R2, 1.84467440737095516160e+19, RZ ;  /* 0x5f80000002040823 */ /* 0x000fc800000000ff */
[----:B------:R-:W0:Y:S02]  /*0c10*/  @P0 MUFU.RSQ R3, R4 ;  /* 0x0000000400030308 */ /* 0x000e240000001400 */
[----:B0-----:R-:W-:Y:S01]  /*0c20*/  @P0 FMUL.FTZ R5, R4, R3 ;  /* 0x0000000304050220 */ /* 0x001fe20000410000 */
[----:B------:R-:W-:Y:S01]  /*0c30*/  @P0 FMUL.FTZ R7, R3, 0.5 ;  /* 0x3f00000003070820 */ /* 0x000fe20000410000 */
[----:B------:R-:W-:Y:S02]  /*0c40*/  @!P0 MOV R3, R2 ;  /* 0x0000000200038202 */ /* 0x000fe40000000f00 */
[----:B------:R-:W-:-:S04]  /*0c50*/  @P0 FADD.FTZ R6, -R5, -RZ ;  /* 0x800000ff05060221 */ /* 0x000fc80000010100 */
[----:B------:R-:W-:-:S04]  /*0c60*/  @P0 FFMA R6, R5, R6, R4 ;  /* 0x0000000605060223 */ /* 0x000fc80000000004 */
[----:B------:R-:W-:-:S04]  /*0c70*/  @P0 FFMA R6, R6, R7, R5 ;  /* 0x0000000706060223 */ /* 0x000fc80000000005 */
[----:B------:R-:W-:-:S07]  /*0c80*/  @P0 FMUL.FTZ R3, R6, 2.3283064365386962891e-10 ;  /* 0x2f80000006030820 */ /* 0x000fce0000410000 */
.L_x_12:
[----:B------:R-:W-:Y:S01]  /*0c90*/  IMAD.MOV.U32 R4, RZ, RZ, R3 ;  /* 0x000000ffff047224 */ /* 0x000fe200078e0003 */
[----:B------:R-:W-:Y:S01]  /*0ca0*/  MOV R2, R8 ;  /* 0x0000000800027202 */ /* 0x000fe20000000f00 */
[----:B------:R-:W-:-:S04]  /*0cb0*/  IMAD.MOV.U32 R3, RZ, RZ, 0x0 ;  /* 0x00000000ff037424 */ /* 0x000fc800078e00ff */
[----:B------:R-:W-:Y:S05]  /*0cc0*/  RET.REL.NODEC R2 `(_Z12RMSKernel_V2PfS_ii) ;  /* 0xfffffff002cc7950 */ /* 0x000fea0003c3ffff */
        .weak           $__internal_1_$__cuda_sm3x_div_rn_noftz_f32_slowpath
        .type           $__internal_1_$__cuda_sm3x_div_rn_noftz_f32_slowpath,@function
        .size           $__internal_1_$__cuda_sm3x_div_rn_noftz_f32_slowpath,(.L_x_26 - $__internal_1_$__cuda_sm3x_div_rn_noftz_f32_slowpath)
$__internal_1_$__cuda_sm3x_div_rn_noftz_f32_slowpath:
[----:B------:R-:W-:Y:S01]  /*0cd0*/  SHF.R.U32.HI R6, RZ, 0x17, R3 ;  /* 0x00000017ff067819 */ /* 0x000fe20000011603 */
[----:B------:R-:W-:Y:S01]  /*0ce0*/  BSSY.RECONVERGENT B1, `(.L_x_13) ;  /* 0x0000062000017945 */ /* 0x000fe20003800200 */
[----:B------:R-:W-:Y:S02]  /*0cf0*/  SHF.R.U32.HI R5, RZ, 0x17, R2 ;  /* 0x00000017ff057819 */ /* 0x000fe40000011602 */
[----:B------:R-:W-:Y:S02]  /*0d00*/  LOP3.LUT R10, R6, 0xff, RZ, 0xc0, !PT ;  /* 0x000000ff060a7812 */ /* 0x000fe400078ec0ff */
[----:B------:R-:W-:Y:S02]  /*0d10*/  LOP3.LUT R8, R5, 0xff, RZ, 0xc0, !PT ;  /* 0x000000ff05087812 */ /* 0x000fe400078ec0ff */
[----:B------:R-:W-:-:S03]  /*0d20*/  IADD3 R7, PT, PT, R10, -0x1, RZ ;  /* 0xffffffff0a077810 */ /* 0x000fc60007ffe0ff */
[----:B------:R-:W-:Y:S01]  /*0d30*/  VIADD R6, R8, 0xffffffff ;  /* 0xffffffff08067836 */ /* 0x000fe20000000000 */
[----:B------:R-:W-:-:S04]  /*0d40*/  ISETP.GT.U32.AND P0, PT, R7, 0xfd, PT ;  /* 0x000000fd0700780c */ /* 0x000fc80003f04070 */
[----:B------:R-:W-:-:S13]  /*0d50*/  ISETP.GT.U32.OR P0, PT, R6, 0xfd, P0 ;  /* 0x000000fd0600780c */ /* 0x000fda0000704470 */
[----:B------:R-:W-:Y:S01]  /*0d60*/  @!P0 MOV R5, RZ ;  /* 0x000000ff00058202 */ /* 0x000fe20000000f00 */
[----:B------:R-:W-:Y:S06]  /*0d70*/  @!P0 BRA `(.L_x_14) ;  /* 0x00000000005c8947 */ /* 0x000fec0003800000 */
[----:B------:R-:W-:Y:S02]  /*0d80*/  FSETP.GTU.FTZ.AND P0, PT, |R2|, +INF , PT ;  /* 0x7f8000000200780b */ /* 0x000fe40003f1c200 */
[----:B------:R-:W-:-:S04]  /*0d90*/  FSETP.GTU.FTZ.AND P1, PT, |R3|, +INF , PT ;  /* 0x7f8000000300780b */ /* 0x000fc80003f3c200 */
[----:B------:R-:W-:-:S13]  /*0da0*/  PLOP3.LUT P0, PT, P0, P1, PT, 0xf8, 0x8f ;  /* 0x00000000008f781c */ /* 0x000fda0000703f70 */
[----:B------:R-:W-:Y:S05]  /*0db0*/  @P0 BRA `(.L_x_15) ;  /* 0x00000004004c0947 */ /* 0x000fea0003800000 */
[----:B------:R-:W-:-:S13]  /*0dc0*/  LOP3.LUT P0, RZ, R3, 0x7fffffff, R2, 0xc8, !PT ;  /* 0x7fffffff03ff7812 */ /* 0x000fda000780c802 */
[----:B------:R-:W-:Y:S05]  /*0dd0*/  @!P0 BRA `(.L_x_16) ;  /* 0x00000004003c8947 */ /* 0x000fea0003800000 */
[C---:B------:R-:W-:Y:S02]  /*0de0*/  FSETP.NEU.FTZ.AND P2, PT, |R2|.reuse, +INF , PT ;  /* 0x7f8000000200780b */ /* 0x040fe40003f5d200 */
[----:B------:R-:W-:Y:S02]  /*0df0*/  FSETP.NEU.FTZ.AND P1, PT, |R3|, +INF , PT ;  /* 0x7f8000000300780b */ /* 0x000fe40003f3d200 */
[----:B------:R-:W-:-:S11]  /*0e00*/  FSETP.NEU.FTZ.AND P0, PT, |R2|, +INF , PT ;  /* 0x7f8000000200780b */ /* 0x000fd60003f1d200 */
[----:B------:R-:W-:Y:S05]  /*0e10*/  @!P1 BRA !P2, `(.L_x_16) ;  /* 0x00000004002c9947 */ /* 0x000fea0005000000 */
[----:B------:R-:W-:-:S04]  /*0e20*/  LOP3.LUT P2, RZ, R2, 0x7fffffff, RZ, 0xc0, !PT ;  /* 0x7fffffff02ff7812 */ /* 0x000fc8000784c0ff */
[----:B------:R-:W-:-:S13]  /*0e30*/  PLOP3.LUT P1, PT, P1, P2, PT, 0x2f, 0xf2 ;  /* 0x0000000000f2781c */ /* 0x000fda0000f24577 */
[----:B------:R-:W-:Y:S05]  /*0e40*/  @P1 BRA `(.L_x_17) ;  /* 0x0000000400181947 */ /* 0x000fea0003800000 */
[----:B------:R-:W-:-:S04]  /*0e50*/  LOP3.LUT P1, RZ, R3, 0x7fffffff, RZ, 0xc0, !PT ;  /* 0x7fffffff03ff7812 */ /* 0x000fc8000782c0ff */
[----:B------:R-:W-:-:S13]  /*0e60*/  PLOP3.LUT P0, PT, P0, P1, PT, 0x2f, 0xf2 ;  /* 0x0000000000f2781c */ /* 0x000fda0000702577 */
[----:B------:R-:W-:Y:S05]  /*0e70*/  @P0 BRA `(.L_x_18) ;  /* 0x0000000400000947 */ /* 0x000fea0003800000 */
[----:B------:R-:W-:Y:S02]  /*0e80*/  ISETP.GE.AND P0, PT, R6, RZ, PT ;  /* 0x000000ff0600720c */ /* 0x000fe40003f06270 */
[----:B------:R-:W-:-:S11]  /*0e90*/  ISETP.GE.AND P1, PT, R7, RZ, PT ;  /* 0x000000ff0700720c */ /* 0x000fd60003f26270 */
[----:B------:R-:W-:Y:S01]  /*0ea0*/  @P0 IMAD.MOV.U32 R5, RZ, RZ, RZ ;  /* 0x000000ffff050224 */ /* 0x000fe200078e00ff */
[----:B------:R-:W-:Y:S01]  /*0eb0*/  @!P0 MOV R5, 0xffffffc0 ;  /* 0xffffffc000058802 */ /* 0x000fe20000000f00 */
[----:B------:R-:W-:Y:S01]  /*0ec0*/  @!P0 FFMA R2, R2, 1.84467440737095516160e+19, RZ ;  /* 0x5f80000002028823 */ /* 0x000fe200000000ff */
[----:B------:R-:W-:-:S03]  /*0ed0*/  @!P1 FFMA R3, R3, 1.84467440737095516160e+19, RZ ;  /* 0x5f80000003039823 */ /* 0x000fc600000000ff */
[----:B------:R-:W-:-:S07]  /*0ee0*/  @!P1 VIADD R5, R5, 0x40 ;  /* 0x0000004005059836 */ /* 0x000fce0000000000 */
.L_x_14:
[----:B------:R-:W-:Y:S01]  /*0ef0*/  LEA R6, R10, 0xc0800000, 0x17 ;  /* 0xc08000000a067811 */ /* 0x000fe200078eb8ff */
[----:B------:R-:W-:Y:S03]  /*0f00*/  BSSY.RECONVERGENT B2, `(.L_x_19) ;  /* 0x0000036000027945 */ /* 0x000fe60003800200 */
[----:B------:R-:W-:Y:S01]  /*0f10*/  IADD3 R6, PT, PT, -R6, R3, RZ ;  /* 0x0000000306067210 */ /* 0x000fe20007ffe1ff */
[----:B------:R-:W-:-:S03]  /*0f20*/  VIADD R3, R8, 0xffffff81 ;  /* 0xffffff8108037836 */ /* 0x000fc60000000000 */
[----:B------:R0:W1:Y:S01]  /*0f30*/  MUFU.RCP R7, R6 ;  /* 0x0000000600077308 */ /* 0x0000620000001000 */
[----:B------:R-:W-:Y:S01]  /*0f40*/  FADD.FTZ R9, -R6, -RZ ;  /* 0x800000ff06097221 */ /* 0x000fe20000010100 */
[C---:B------:R-:W-:Y:S01]  /*0f50*/  IMAD R2, R3.reuse, -0x800000, R2 ;  /* 0xff80000003027824 */ /* 0x040fe200078e0202 */
[----:B0-----:R-:W-:-:S04]  /*0f60*/  IADD3 R6, PT, PT, R3, 0x7f, -R10 ;  /* 0x0000007f03067810 */ /* 0x001fc80007ffe80a */
[----:B------:R-:W-:Y:S01]  /*0f70*/  IADD3 R6, PT, PT, R6, R5, RZ ;  /* 0x0000000506067210 */ /* 0x000fe20007ffe0ff */
[----:B-1----:R-:W-:-:S04]  /*0f80*/  FFMA R8, R7, R9, 1 ;  /* 0x3f80000007087423 */ /* 0x002fc80000000009 */
[----:B------:R-:W-:-:S04]  /*0f90*/  FFMA R12, R7, R8, R7 ;  /* 0x00000008070c7223 */ /* 0x000fc80000000007 */
[----:B------:R-:W-:-:S04]  /*0fa0*/  FFMA R7, R2, R12, RZ ;  /* 0x0000000c02077223 */ /* 0x000fc800000000ff */
[----:B------:R-:W-:-:S04]  /*0fb0*/  FFMA R8, R9, R7, R2 ;  /* 0x0000000709087223 */ /* 0x000fc80000000002 */
[----:B------:R-:W-:-:S04]  /*0fc0*/  FFMA R7, R12, R8, R7 ;  /* 0x000000080c077223 */ /* 0x000fc80000000007 */
[----:B------:R-:W-:-:S04]  /*0fd0*/  FFMA R8, R9, R7, R2 ;  /* 0x0000000709087223 */ /* 0x000fc80000000002 */
[----:B------:R-:W-:-:S05]  /*0fe0*/  FFMA R2, R12, R8, R7 ;  /* 0x000000080c027223 */ /* 0x000fca0000000007 */
[----:B------:R-:W-:-:S04]  /*0ff0*/  SHF.R.U32.HI R3, RZ, 0x17, R2 ;  /* 0x00000017ff037819 */ /* 0x000fc80000011602 */
[----:B------:R-:W-:-:S05]  /*1000*/  LOP3.LUT R3, R3, 0xff, RZ, 0xc0, !PT ;  /* 0x000000ff03037812 */ /* 0x000fca00078ec0ff */
[----:B------:R-:W-:-:S05]  /*1010*/  IMAD.IADD R9, R3, 0x1, R6 ;  /* 0x0000000103097824 */ /* 0x000fca00078e0206 */
[----:B------:R-:W-:-:S04]  /*1020*/  IADD3 R3, PT, PT, R9, -0x1, RZ ;  /* 0xffffffff09037810 */ /* 0x000fc80007ffe0ff */
[----:B------:R-:W-:-:S13]  /*1030*/  ISETP.GE.U32.AND P0, PT, R3, 0xfe, PT ;  /* 0x000000fe0300780c */ /* 0x000fda0003f06070 */
[----:B------:R-:W-:Y:S05]  /*1040*/  @!P0 BRA `(.L_x_20) ;  /* 0x0000000000808947 */ /* 0x000fea0003800000 */
[----:B------:R-:W-:-:S13]  /*1050*/  ISETP.GT.AND P0, PT, R9, 0xfe, PT ;  /* 0x000000fe0900780c */ /* 0x000fda0003f04270 */
[----:B------:R-:W-:Y:S05]  /*1060*/  @P0 BRA `(.L_x_21) ;  /* 0x00000000006c0947 */ /* 0x000fea0003800000 */
[----:B------:R-:W-:-:S13]  /*1070*/  ISETP.GE.AND P0, PT, R9, 0x1, PT ;  /* 0x000000010900780c */ /* 0x000fda0003f06270 */
[----:B------:R-:W-:Y:S05]  /*1080*/  @P0 BRA `(.L_x_22) ;  /* 0x0000000000740947 */ /* 0x000fea0003800000 */
[----:B------:R-:W-:Y:S02]  /*1090*/  ISETP.GE.AND P0, PT, R9, -0x18, PT ;  /* 0xffffffe80900780c */ /* 0x000fe40003f06270 */
[----:B------:R-:W-:-:S11]  /*10a0*/  LOP3.LUT R2, R2, 0x80000000, RZ, 0xc0, !PT ;  /* 0x8000000002027812 */ /* 0x000fd600078ec0ff */
[----:B------:R-:W-:Y:S05]  /*10b0*/  @!P0 BRA `(.L_x_22) ;  /* 0x0000000000688947 */ /* 0x000fea0003800000 */
[CCC-:B------:R-:W-:Y:S01]  /*10c0*/  FFMA.RZ R3, R12.reuse, R8.reuse, R7.reuse ;  /* 0x000000080c037223 */ /* 0x1c0fe2000000c007 */
[CCC-:B------:R-:W-:Y:S01]  /*10d0*/  FFMA.RM R6, R12.reuse, R8.reuse, R7.reuse ;  /* 0x000000080c067223 */ /* 0x1c0fe20000004007 */
[C---:B------:R-:W-:Y:S02]  /*10e0*/  ISETP.NE.AND P2, PT, R9.reuse, RZ, PT ;  /* 0x000000ff0900720c */ /* 0x040fe40003f45270 */
[----:B------:R-:W-:Y:S02]  /*10f0*/  ISETP.NE.AND P1, PT, R9, RZ, PT ;  /* 0x000000ff0900720c */ /* 0x000fe40003f25270 */
[----:B------:R-:W-:Y:S01]  /*1100*/  LOP3.LUT R5, R3, 0x7fffff, RZ, 0xc0, !PT ;  /* 0x007fffff03057812 */ /* 0x000fe200078ec0ff */
[----:B------:R-:W-:Y:S01]  /*1110*/  FFMA.RP R3, R12, R8, R7 ;  /* 0x000000080c037223 */ /* 0x000fe20000008007 */
[C---:B------:R-:W-:Y:S01]  /*1120*/  VIADD R8, R9.reuse, 0x20 ;  /* 0x0000002009087836 */ /* 0x040fe20000000000 */
[----:B------:R-:W-:Y:S02]  /*1130*/  IADD3 R7, PT, PT, -R9, RZ, RZ ;  /* 0x000000ff09077210 */ /* 0x000fe40007ffe1ff */
[----:B------:R-:W-:-:S02]  /*1140*/  LOP3.LUT R5, R5, 0x800000, RZ, 0xfc, !PT ;  /* 0x0080000005057812 */ /* 0x000fc400078efcff */
[----:B------:R-:W-:Y:S02]  /*1150*/  FSETP.NEU.FTZ.AND P0, PT, R3, R6, PT ;  /* 0x000000060300720b */ /* 0x000fe40003f1d000 */
[----:B------:R-:W-:Y:S02]  /*1160*/  SHF.L.U32 R8, R5, R8, RZ ;  /* 0x0000000805087219 */ /* 0x000fe400000006ff */
[----:B------:R-:W-:Y:S02]  /*1170*/  SEL R6, R7, RZ, P2 ;  /* 0x000000ff07067207 */ /* 0x000fe40001000000 */
[----:B------:R-:W-:Y:S02]  /*1180*/  ISETP.NE.AND P1, PT, R8, RZ, P1 ;  /* 0x000000ff0800720c */ /* 0x000fe40000f25270 */
[----:B------:R-:W-:Y:S02]  /*1190*/  SHF.R.U32.HI R6, RZ, R6, R5 ;  /* 0x00000006ff067219 */ /* 0x000fe40000011605 */
[----:B------:R-:W-:-:S02]  /*11a0*/  PLOP3.LUT P0, PT, P0, P1, PT, 0xf8, 0x8f ;  /* 0x00000000008f781c */ /* 0x000fc40000703f70 */
[----:B------:R-:W-:Y:S02]  /*11b0*/  SHF.R.U32.HI R8, RZ, 0x1, R6 ;  /* 0x00000001ff087819 */ /* 0x000fe40000011606 */
[----:B------:R-:W-:-:S04]  /*11c0*/  SEL R3, RZ, 0x1, !P0 ;  /* 0x00000001ff037807 */ /* 0x000fc80004000000 */
[----:B------:R-:W-:-:S04]  /*11d0*/  LOP3.LUT R3, R3, 0x1, R8, 0xf8, !PT ;  /* 0x0000000103037812 */ /* 0x000fc800078ef808 */
[----:B------:R-:W-:-:S05]  /*11e0*/  LOP3.LUT R3, R3, R6, RZ, 0xc0, !PT ;  /* 0x0000000603037212 */ /* 0x000fca00078ec0ff */
[----:B------:R-:W-:-:S05]  /*11f0*/  IMAD.IADD R3, R8, 0x1, R3 ;  /* 0x0000000108037824 */ /* 0x000fca00078e0203 */
[----:B------:R-:W-:Y:S01]  /*1200*/  LOP3.LUT R2, R3, R2, RZ, 0xfc, !PT ;  /* 0x0000000203027212 */ /* 0x000fe200078efcff */
[----:B------:R-:W-:Y:S06]  /*1210*/  BRA `(.L_x_22) ;  /* 0x0000000000107947 */ /* 0x000fec0003800000 */
.L_x_21:
[----:B------:R-:W-:-:S04]  /*1220*/  LOP3.LUT R2, R2, 0x80000000, RZ, 0xc0, !PT ;  /* 0x8000000002027812 */ /* 0x000fc800078ec0ff */
[----:B------:R-:W-:Y:S01]  /*1230*/  LOP3.LUT R2, R2, 0x7f800000, RZ, 0xfc, !PT ;  /* 0x7f80000002027812 */ /* 0x000fe200078efcff */
[----:B------:R-:W-:Y:S06]  /*1240*/  BRA `(.L_x_22) ;  /* 0x0000000000047947 */ /* 0x000fec0003800000 */
.L_x_20:
[----:B------:R-:W-:-:S07]  /*1250*/  LEA R2, R6, R2, 0x17 ;  /* 0x0000000206027211 */ /* 0x000fce00078eb8ff */
.L_x_22:
[----:B------:R-:W-:Y:S05]  /*1260*/  BSYNC.RECONVERGENT B2 ;  /* 0x0000000000027941 */ /* 0x000fea0003800200 */
.L_x_19:
[----:B------:R-:W-:Y:S05]  /*1270*/  BRA `(.L_x_23) ;  /* 0x0000000000207947 */ /* 0x000fea0003800000 */
.L_x_18:
[----:B------:R-:W-:-:S04]  /*1280*/  LOP3.LUT R2, R3, 0x80000000, R2, 0x48, !PT ;  /* 0x8000000003027812 */ /* 0x000fc800078e4802 */
[----:B------:R-:W-:Y:S01]  /*1290*/  LOP3.LUT R2, R2, 0x7f800000, RZ, 0xfc, !PT ;  /* 0x7f80000002027812 */ /* 0x000fe200078efcff */
[----:B------:R-:W-:Y:S06]  /*12a0*/  BRA `(.L_x_23) ;  /* 0x0000000000147947 */ /* 0x000fec0003800000 */
.L_x_17:
[----:B------:R-:W-:Y:S01]  /*12b0*/  LOP3.LUT R2, R3, 0x80000000, R2, 0x48, !PT ;  /* 0x8000000003027812 */ /* 0x000fe200078e4802 */
[----:B------:R-:W-:Y:S06]  /*12c0*/  BRA `(.L_x_23) ;  /* 0x00000000000c7947 */ /* 0x000fec0003800000 */
.L_x_16:
[----:B------:R-:W0:Y:S01]  /*12d0*/  MUFU.RSQ R2, -QNAN ;  /* 0xffc0000000027908 */ /* 0x000e220000001400 */
[----:B------:R-:W-:Y:S05]  /*12e0*/  BRA `(.L_x_23) ;  /* 0x0000000000047947 */ /* 0x000fea0003800000 */
.L_x_15:
[----:B------:R-:W-:-:S07]  /*12f0*/  FADD.FTZ R2, R2, R3 ;  /* 0x0000000302027221 */ /* 0x000fce0000010000 */
.L_x_23:
[----:B------:R-:W-:Y:S05]  /*1300*/  BSYNC.RECONVERGENT B1 ;  /* 0x0000000000017941 */ /* 0x000fea0003800200 */
.L_x_13:
[----:B------:R-:W-:-:S04]  /*1310*/  IMAD.MOV.U32 R5, RZ, RZ, 0x0 ;  /* 0x00000000ff057424 */ /* 0x000fc800078e00ff */
[----:B0-----:R-:W-:Y:S05]  /*1320*/  RET.REL.NODEC R4 `(_Z12RMSKernel_V2PfS_ii) ;  /* 0xffffffec04347950 */ /* 0x001fea0003c3ffff */
.L_x_24:
[----:B------:R-:W-:-:S00]  /*1330*/  BRA `(.L_x_24) ;  /* 0xfffffffc00fc7947 */ /* 0x000fc0000383ffff */
[----:B------:R-:W-:-:S00]  /*1340*/  NOP ;  /* 0x0000000000007918 */ /* 0x000fc00000000000 */
        /* <DEDUP_REMOVED lines=11> */
.L_x_26:


//--------------------- .nv.shared._Z12RMSKernel_V2PfS_ii --------------------------
	.section	.nv.shared._Z12RMSKernel_V2PfS_ii,"aw",@nobits
	.sectionflags	@""
	.align	4
.nv.shared._Z12RMSKernel_V2PfS_ii:
	.zero		1152


//--------------------- .nv.shared.reserved.0     --------------------------
	.section	.nv.shared.reserved.0,"aw",@nobits
	.weak		__nv_reservedSMEM_offset_0_alias
	.size		__nv_reservedSMEM_offset_0_alias, 0, 64
	.other		__nv_reservedSMEM_offset_0_alias,@"STO_CUDA_RESERVED_SHARED STV_DEFAULT"
__nv_reservedSMEM_offset_0_alias:
	.zero		0
	.zero		64


//--------------------- .nv.constant0._Z12RMSKernel_V2PfS_ii --------------------------
	.section	.nv.constant0._Z12RMSKernel_V2PfS_ii,"a",@progbits
	.sectionflags	@""
	.align	4
.nv.constant0._Z12RMSKernel_V2PfS_ii:
	.zero		920


//--------------------- SYMBOLS --------------------------

	.type		.nv.reservedSmem.offset0,@object
	.size		.nv.reservedSmem.offset0,0x4
	.type		.nv.reservedSmem.cap,@object
	.size		.nv.reservedSmem.cap,0x4
